//
// Generated by NVIDIA NVVM Compiler
//
// Compiler Build ID: CL-36424714
// Cuda compilation tools, release 13.0, V13.0.88
// Based on NVVM 20.0.0
//

.version 9.0
.target sm_100
.address_size 64

	// .globl	_Z24myhistogram256Kernel1_01PKhPj
.shared .align 4 .b8 d_bin_data_shared[1024];

.visible .entry _Z24myhistogram256Kernel1_01PKhPj(
	.param .u64 .ptr .align 1 _Z24myhistogram256Kernel1_01PKhPj_param_0,
	.param .u64 .ptr .align 1 _Z24myhistogram256Kernel1_01PKhPj_param_1
)
{
	.reg .b32 	%r<13>;
	.reg .b64 	%rd<9>;

	ld.param.u64 	%rd1, [_Z24myhistogram256Kernel1_01PKhPj_param_0];
	ld.param.u64 	%rd2, [_Z24myhistogram256Kernel1_01PKhPj_param_1];
	cvta.to.global.u64 	%rd3, %rd2;
	cvta.to.global.u64 	%rd4, %rd1;
	mov.u32 	%r1, %ctaid.x;
	mov.u32 	%r2, %ntid.x;
	mov.u32 	%r3, %tid.x;
	mov.u32 	%r4, %ctaid.y;
	mov.u32 	%r5, %ntid.y;
	mov.u32 	%r6, %tid.y;
	mad.lo.s32 	%r7, %r4, %r5, %r6;
	mov.u32 	%r8, %nctaid.x;
	mad.lo.s32 	%r9, %r7, %r8, %r1;
	mad.lo.s32 	%r10, %r9, %r2, %r3;
	cvt.u64.u32 	%rd5, %r10;
	add.s64 	%rd6, %rd4, %rd5;
	ld.global.u8 	%r11, [%rd6];
	mul.wide.u32 	%rd7, %r11, 4;
	add.s64 	%rd8, %rd3, %rd7;
	atom.global.add.u32 	%r12, [%rd8], 1;
	ret;

}
	// .globl	_Z23myhistogram256Kernel_02PKjPj
.visible .entry _Z23myhistogram256Kernel_02PKjPj(
	.param .u64 .ptr .align 1 _Z23myhistogram256Kernel_02PKjPj_param_0,
	.param .u64 .ptr .align 1 _Z23myhistogram256Kernel_02PKjPj_param_1
)
{
	.reg .b32 	%r<15>;
	.reg .b64 	%rd<11>;

	ld.param.u64 	%rd1, [_Z23myhistogram256Kernel_02PKjPj_param_0];
	ld.param.u64 	%rd2, [_Z23myhistogram256Kernel_02PKjPj_param_1];
	cvta.to.global.u64 	%rd3, %rd2;
	cvta.to.global.u64 	%rd4, %rd1;
	mov.u32 	%r1, %ctaid.x;
	mov.u32 	%r2, %ntid.x;
	mov.u32 	%r3, %tid.x;
	mov.u32 	%r4, %ctaid.y;
	mov.u32 	%r5, %ntid.y;
	mov.u32 	%r6, %tid.y;
	mad.lo.s32 	%r7, %r4, %r5, %r6;
	mov.u32 	%r8, %nctaid.x;
	mad.lo.s32 	%r9, %r7, %r8, %r1;
	mad.lo.s32 	%r10, %r9, %r2, %r3;
	mul.wide.u32 	%rd5, %r10, 4;
	add.s64 	%rd6, %rd4, %rd5;
	ld.global.u32 	%rd7, [%rd6];
	shl.b64 	%rd8, %rd7, 2;
	and.b64  	%rd9, %rd8, 1020;
	add.s64 	%rd10, %rd3, %rd9;
	atom.global.add.u32 	%r11, [%rd10], 1;
	atom.global.add.u32 	%r12, [%rd10], 1;
	atom.global.add.u32 	%r13, [%rd10], 1;
	atom.global.add.u32 	%r14, [%rd10], 1;
	ret;

}
	// .globl	_Z23myhistogram256Kernel_03PKjPj
.visible .entry _Z23myhistogram256Kernel_03PKjPj(
	.param .u64 .ptr .align 1 _Z23myhistogram256Kernel_03PKjPj_param_0,
	.param .u64 .ptr .align 1 _Z23myhistogram256Kernel_03PKjPj_param_1
)
{
	.reg .b32 	%r<25>;
	.reg .b64 	%rd<9>;

	ld.param.u64 	%rd1, [_Z23myhistogram256Kernel_03PKjPj_param_0];
	ld.param.u64 	%rd2, [_Z23myhistogram256Kernel_03PKjPj_param_1];
	cvta.to.global.u64 	%rd3, %rd2;
	cvta.to.global.u64 	%rd4, %rd1;
	mov.u32 	%r1, %ctaid.x;
	mov.u32 	%r2, %ntid.x;
	mov.u32 	%r3, %tid.x;
	mov.u32 	%r4, %ctaid.y;
	mov.u32 	%r5, %ntid.y;
	mov.u32 	%r6, %tid.y;
	mad.lo.s32 	%r7, %r4, %r5, %r6;
	mov.u32 	%r8, %nctaid.x;
	mad.lo.s32 	%r9, %r7, %r8, %r1;
	mad.lo.s32 	%r10, %r9, %r2, %r3;
	shl.b32 	%r11, %r3, 2;
	mov.u32 	%r12, d_bin_data_shared;
	add.s32 	%r13, %r12, %r11;
	mov.b32 	%r14, 0;
	st.shared.u32 	[%r13], %r14;
	mul.wide.u32 	%rd5, %r10, 4;
	add.s64 	%rd6, %rd4, %rd5;
	ld.global.u32 	%r15, [%rd6];
	bar.sync 	0;
	shl.b32 	%r16, %r15, 2;
	and.b32  	%r17, %r16, 1020;
	add.s32 	%r18, %r12, %r17;
	atom.shared.add.u32 	%r19, [%r18], 1;
	atom.shared.add.u32 	%r20, [%r18], 1;
	atom.shared.add.u32 	%r21, [%r18], 1;
	atom.shared.add.u32 	%r22, [%r18], 1;
	mul.wide.u32 	%rd7, %r3, 4;
	add.s64 	%rd8, %rd3, %rd7;
	ld.shared.u32 	%r23, [%r13];
	atom.global.add.u32 	%r24, [%rd8], %r23;
	ret;

}
	// .globl	_Z23myhistogram256Kernel_07PKjPjj
.visible .entry _Z23myhistogram256Kernel_07PKjPjj(
	.param .u64 .ptr .align 1 _Z23myhistogram256Kernel_07PKjPjj_param_0,
	.param .u64 .ptr .align 1 _Z23myhistogram256Kernel_07PKjPjj_param_1,
	.param .u32 _Z23myhistogram256Kernel_07PKjPjj_param_2
)
{
	.reg .b32 	%r<6>;

	mov.u32 	%r1, %tid.x;
	shl.b32 	%r2, %r1, 2;
	mov.u32 	%r3, d_bin_data_shared;
	add.s32 	%r4, %r3, %r2;
	mov.b32 	%r5, 0;
	st.shared.u32 	[%r4], %r5;
	bar.sync 	0;
	ret;

}


// ===== COMPILED SASS (sm_100) =====

	.target	sm_100

	.elftype	@"ET_EXEC"


//--------------------- .note.nv.tkinfo           --------------------------
	.section	.note.nv.tkinfo,"",@"SHT_NOTE"
	.sectionflags	@"SHF_NOTE_NV_TKINFO"
	.tkinfo
        /*0018*/ 	.word	0x00000002
        /*0030*/ 	.string	""
        /*0030*/ 	.string	"ptxas"
        /*0030*/ 	.string	"Cuda compilation tools, release 13.0, V13.0.88"
        /*0030*/ 	.string	"Build cuda_13.0.r13.0/compiler.36424714_0"
        /*0030*/ 	.string	"-arch sm_100 -m 64 "



//--------------------- .note.nv.cuinfo           --------------------------
	.section	.note.nv.cuinfo,"",@"SHT_NOTE"
	.sectionflags	@"SHF_NOTE_NV_CUINFO"
        /*0018*/ 	.short	0x0002
        /*001a*/ 	.short	0x0064
        /*001c*/ 	.short	0x0082
	.zero		2


//--------------------- .nv.info                  --------------------------
	.section	.nv.info,"",@"SHT_CUDA_INFO"
	.align	4


	//----- nvinfo : EIATTR_REGCOUNT
	.align		4
        /*0000*/ 	.byte	0x04, 0x2f
        /*0002*/ 	.short	(.L_1 - .L_0)
	.align		4
.L_0:
        /*0004*/ 	.word	index@(_Z24myhistogram256Kernel1_01PKhPj)
        /*0008*/ 	.word	0x0000000a


	//----- nvinfo : EIATTR_FRAME_SIZE
	.align		4
.L_1:
        /*000c*/ 	.byte	0x04, 0x11
        /*000e*/ 	.short	(.L_3 - .L_2)
	.align		4
.L_2:
        /*0010*/ 	.word	index@(_Z24myhistogram256Kernel1_01PKhPj)
        /*0014*/ 	.word	0x00000000


	//----- nvinfo : EIATTR_REGCOUNT
	.align		4
.L_3:
        /*0018*/ 	.byte	0x04, 0x2f
        /*001a*/ 	.short	(.L_5 - .L_4)
	.align		4
.L_4:
        /*001c*/ 	.word	index@(_Z23myhistogram256Kernel_02PKjPj)
        /*0020*/ 	.word	0x0000000c


	//----- nvinfo : EIATTR_FRAME_SIZE
	.align		4
.L_5:
        /*0024*/ 	.byte	0x04, 0x11
        /*0026*/ 	.short	(.L_7 - .L_6)
	.align		4
.L_6:
        /*0028*/ 	.word	index@(_Z23myhistogram256Kernel_02PKjPj)
        /*002c*/ 	.word	0x00000000


	//----- nvinfo : EIATTR_REGCOUNT
	.align		4
.L_7:
        /*0030*/ 	.byte	0x04, 0x2f
        /*0032*/ 	.short	(.L_9 - .L_8)
	.align		4
.L_8:
        /*0034*/ 	.word	index@(_Z23myhistogram256Kernel_03PKjPj)
        /*0038*/ 	.word	0x0000000c


	//----- nvinfo : EIATTR_FRAME_SIZE
	.align		4
.L_9:
        /*003c*/ 	.byte	0x04, 0x11
        /*003e*/ 	.short	(.L_11 - .L_10)
	.align		4
.L_10:
        /*0040*/ 	.word	index@(_Z23myhistogram256Kernel_03PKjPj)
        /*0044*/ 	.word	0x00000000


	//----- nvinfo : EIATTR_REGCOUNT
	.align		4
.L_11:
        /*0048*/ 	.byte	0x04, 0x2f
        /*004a*/ 	.short	(.L_13 - .L_12)
	.align		4
.L_12:
        /*004c*/ 	.word	index@(_Z23myhistogram256Kernel_07PKjPjj)
        /*0050*/ 	.word	0x00000004


	//----- nvinfo : EIATTR_FRAME_SIZE
	.align		4
.L_13:
        /*0054*/ 	.byte	0x04, 0x11
        /*0056*/ 	.short	(.L_15 - .L_14)
	.align		4
.L_14:
        /*0058*/ 	.word	index@(_Z23myhistogram256Kernel_07PKjPjj)
        /*005c*/ 	.word	0x00000000


	//----- nvinfo : EIATTR_MIN_STACK_SIZE
	.align		4
.L_15:
        /*0060*/ 	.byte	0x04, 0x12
        /*0062*/ 	.short	(.L_17 - .L_16)
	.align		4
.L_16:
        /*0064*/ 	.word	index@(_Z23myhistogram256Kernel_07PKjPjj)
        /*0068*/ 	.word	0x00000000


	//----- nvinfo : EIATTR_MIN_STACK_SIZE
	.align		4
.L_17:
        /*006c*/ 	.byte	0x04, 0x12
        /*006e*/ 	.short	(.L_19 - .L_18)
	.align		4
.L_18:
        /*0070*/ 	.word	index@(_Z23myhistogram256Kernel_03PKjPj)
        /*0074*/ 	.word	0x00000000


	//----- nvinfo : EIATTR_MIN_STACK_SIZE
	.align		4
.L_19:
        /*0078*/ 	.byte	0x04, 0x12
        /*007a*/ 	.short	(.L_21 - .L_20)
	.align		4
.L_20:
        /*007c*/ 	.word	index@(_Z23myhistogram256Kernel_02PKjPj)
        /*0080*/ 	.word	0x00000000


	//----- nvinfo : EIATTR_MIN_STACK_SIZE
	.align		4
.L_21:
        /*0084*/ 	.byte	0x04, 0x12
        /*0086*/ 	.short	(.L_23 - .L_22)
	.align		4
.L_22:
        /*0088*/ 	.word	index@(_Z24myhistogram256Kernel1_01PKhPj)
        /*008c*/ 	.word	0x00000000
.L_23:


//--------------------- .nv.compat                --------------------------
	.section	.nv.compat,"",@"SHT_CUDA_COMPAT_INFO"
	.align	4
        /*0000*/ 	.byte	0x02, 0x09, 0x00, 0x00, 0x02, 0x02, 0x01, 0x00, 0x02, 0x05, 0x05, 0x00, 0x03, 0x07, 0x01, 0x01
        /*0010*/ 	.byte	0x02, 0x03, 0x00, 0x00, 0x02, 0x06, 0x01, 0x00, 0x04, 0x0b, 0x08, 0x00, 0x09, 0x00, 0x00, 0x00
        /*0020*/ 	.byte	0x00, 0x00, 0x00, 0x00


//--------------------- .nv.info._Z23myhistogram256Kernel_07PKjPjj --------------------------
	.section	.nv.info._Z23myhistogram256Kernel_07PKjPjj,"",@"SHT_CUDA_INFO"
	.sectionflags	@""
	.align	4


	//----- nvinfo : EIATTR_CUDA_API_VERSION
	.align		4
        /*0000*/ 	.byte	0x04, 0x37
        /*0002*/ 	.short	(.L_25 - .L_24)
.L_24:
        /*0004*/ 	.word	0x00000082


	//----- nvinfo : EIATTR_KPARAM_INFO
	.align		4
.L_25:
        /*0008*/ 	.byte	0x04, 0x17
        /*000a*/ 	.short	(.L_27 - .L_26)
.L_26:
        /*000c*/ 	.word	0x00000000
        /*0010*/ 	.short	0x0002
        /*0012*/ 	.short	0x0010
        /*0014*/ 	.byte	0x00, 0xf0, 0x11, 0x00


	//----- nvinfo : EIATTR_KPARAM_INFO
	.align		4
.L_27:
        /*0018*/ 	.byte	0x04, 0x17
        /*001a*/ 	.short	(.L_29 - .L_28)
.L_28:
        /*001c*/ 	.word	0x00000000
        /*0020*/ 	.short	0x0001
        /*0022*/ 	.short	0x0008
        /*0024*/ 	.byte	0x00, 0xf5, 0x21, 0x00


	//----- nvinfo : EIATTR_KPARAM_INFO
	.align		4
.L_29:
        /*0028*/ 	.byte	0x04, 0x17
        /*002a*/ 	.short	(.L_31 - .L_30)
.L_30:
        /*002c*/ 	.word	0x00000000
        /*0030*/ 	.short	0x0000
        /*0032*/ 	.short	0x0000
        /*0034*/ 	.byte	0x00, 0xf5, 0x21, 0x00


	//----- nvinfo : EIATTR_SPARSE_MMA_MASK
	.align		4
.L_31:
        /*0038*/ 	.byte	0x03, 0x50
        /*003a*/ 	.short	0x0000


	//----- nvinfo : EIATTR_MAXREG_COUNT
	.align		4
        /*003c*/ 	.byte	0x03, 0x1b
        /*003e*/ 	.short	0x00ff


	//----- nvinfo : EIATTR_NUM_BARRIERS
	.align		4
        /*0040*/ 	.byte	0x02, 0x4c
        /*0042*/ 	.byte	0x01
	.zero		1


	//----- nvinfo : EIATTR_MERCURY_ISA_VERSION
	.align		4
        /*0044*/ 	.byte	0x03, 0x5f
        /*0046*/ 	.short	0x0101


	//----- nvinfo : EIATTR_VRC_CTA_INIT_COUNT
	.align		4
        /*0048*/ 	.byte	0x02, 0x4a
	.zero		1
	.zero		1


	//----- nvinfo : EIATTR_EXIT_INSTR_OFFSETS
	.align		4
        /*004c*/ 	.byte	0x04, 0x1c
        /*004e*/ 	.short	(.L_33 - .L_32)


	//   ....[0]....
.L_32:
        /*0050*/ 	.word	0x00000080


	//----- nvinfo : EIATTR_CBANK_PARAM_SIZE
	.align		4
.L_33:
        /*0054*/ 	.byte	0x03, 0x19
        /*0056*/ 	.short	0x0014


	//----- nvinfo : EIATTR_PARAM_CBANK
	.align		4
        /*0058*/ 	.byte	0x04, 0x0a
        /*005a*/ 	.short	(.L_35 - .L_34)
	.align		4
.L_34:
        /*005c*/ 	.word	index@(.nv.constant0._Z23myhistogram256Kernel_07PKjPjj)
        /*0060*/ 	.short	0x0380
        /*0062*/ 	.short	0x0014


	//----- nvinfo : EIATTR_SW_WAR
	.align		4
.L_35:
        /*0064*/ 	.byte	0x04, 0x36
        /*0066*/ 	.short	(.L_37 - .L_36)
.L_36:
        /*0068*/ 	.word	0x00000008
.L_37:


//--------------------- .nv.info._Z23myhistogram256Kernel_03PKjPj --------------------------
	.section	.nv.info._Z23myhistogram256Kernel_03PKjPj,"",@"SHT_CUDA_INFO"
	.sectionflags	@""
	.align	4


	//----- nvinfo : EIATTR_CUDA_API_VERSION
	.align		4
        /*0000*/ 	.byte	0x04, 0x37
        /*0002*/ 	.short	(.L_39 - .L_38)
.L_38:
        /*0004*/ 	.word	0x00000082


	//----- nvinfo : EIATTR_KPARAM_INFO
	.align		4
.L_39:
        /*0008*/ 	.byte	0x04, 0x17
        /*000a*/ 	.short	(.L_41 - .L_40)
.L_40:
        /*000c*/ 	.word	0x00000000
        /*0010*/ 	.short	0x0001
        /*0012*/ 	.short	0x0008
        /*0014*/ 	.byte	0x00, 0xf5, 0x21, 0x00


	//----- nvinfo : EIATTR_KPARAM_INFO
	.align		4
.L_41:
        /*0018*/ 	.byte	0x04, 0x17
        /*001a*/ 	.short	(.L_43 - .L_42)
.L_42:
        /*001c*/ 	.word	0x00000000
        /*0020*/ 	.short	0x0000
        /*0022*/ 	.short	0x0000
        /*0024*/ 	.byte	0x00, 0xf5, 0x21, 0x00


	//----- nvinfo : EIATTR_SPARSE_MMA_MASK
	.align		4
.L_43:
        /*0028*/ 	.byte	0x03, 0x50
        /*002a*/ 	.short	0x0000


	//----- nvinfo : EIATTR_MAXREG_COUNT
	.align		4
        /*002c*/ 	.byte	0x03, 0x1b
        /*002e*/ 	.short	0x00ff


	//----- nvinfo : EIATTR_NUM_BARRIERS
	.align		4
        /*0030*/ 	.byte	0x02, 0x4c
        /*0032*/ 	.byte	0x01
	.zero		1


	//----- nvinfo : EIATTR_MERCURY_ISA_VERSION
	.align		4
        /*0034*/ 	.byte	0x03, 0x5f
        /*0036*/ 	.short	0x0101


	//----- nvinfo : EIATTR_VRC_CTA_INIT_COUNT
	.align		4
        /*0038*/ 	.byte	0x02, 0x4a
	.zero		1
	.zero		1


	//----- nvinfo : EIATTR_EXIT_INSTR_OFFSETS
	.align		4
        /*003c*/ 	.byte	0x04, 0x1c
        /*003e*/ 	.short	(.L_45 - .L_44)


	//   ....[0]....
.L_44:
        /*0040*/ 	.word	0x000001f0


	//----- nvinfo : EIATTR_CBANK_PARAM_SIZE
	.align		4
.L_45:
        /*0044*/ 	.byte	0x03, 0x19
        /*0046*/ 	.short	0x0010


	//----- nvinfo : EIATTR_PARAM_CBANK
	.align		4
        /*0048*/ 	.byte	0x04, 0x0a
        /*004a*/ 	.short	(.L_47 - .L_46)
	.align		4
.L_46:
        /*004c*/ 	.word	index@(.nv.constant0._Z23myhistogram256Kernel_03PKjPj)
        /*0050*/ 	.short	0x0380
        /*0052*/ 	.short	0x0010


	//----- nvinfo : EIATTR_SW_WAR
	.align		4
.L_47:
        /*0054*/ 	.byte	0x04, 0x36
        /*0056*/ 	.short	(.L_49 - .L_48)
.L_48:
        /*0058*/ 	.word	0x00000008
.L_49:


//--------------------- .nv.info._Z23myhistogram256Kernel_02PKjPj --------------------------
	.section	.nv.info._Z23myhistogram256Kernel_02PKjPj,"",@"SHT_CUDA_INFO"
	.sectionflags	@""
	.align	4


	//----- nvinfo : EIATTR_CUDA_API_VERSION
	.align		4
        /*0000*/ 	.byte	0x04, 0x37
        /*0002*/ 	.short	(.L_51 - .L_50)
.L_50:
        /*0004*/ 	.word	0x00000082


	//----- nvinfo : EIATTR_KPARAM_INFO
	.align		4
.L_51:
        /*0008*/ 	.byte	0x04, 0x17
        /*000a*/ 	.short	(.L_53 - .L_52)
.L_52:
        /*000c*/ 	.word	0x00000000
        /*0010*/ 	.short	0x0001
        /*0012*/ 	.short	0x0008
        /*0014*/ 	.byte	0x00, 0xf5, 0x21, 0x00


	//----- nvinfo : EIATTR_KPARAM_INFO
	.align		4
.L_53:
        /*0018*/ 	.byte	0x04, 0x17
        /*001a*/ 	.short	(.L_55 - .L_54)
.L_54:
        /*001c*/ 	.word	0x00000000
        /*0020*/ 	.short	0x0000
        /*0022*/ 	.short	0x0000
        /*0024*/ 	.byte	0x00, 0xf5, 0x21, 0x00


	//----- nvinfo : EIATTR_SPARSE_MMA_MASK
	.align		4
.L_55:
        /*0028*/ 	.byte	0x03, 0x50
        /*002a*/ 	.short	0x0000


	//----- nvinfo : EIATTR_MAXREG_COUNT
	.align		4
        /*002c*/ 	.byte	0x03, 0x1b
        /*002e*/ 	.short	0x00ff


	//----- nvinfo : EIATTR_MERCURY_ISA_VERSION
	.align		4
        /*0030*/ 	.byte	0x03, 0x5f
        /*0032*/ 	.short	0x0101


	//----- nvinfo : EIATTR_VRC_CTA_INIT_COUNT
	.align		4
        /*0034*/ 	.byte	0x02, 0x4a
	.zero		1
	.zero		1


	//----- nvinfo : EIATTR_EXIT_INSTR_OFFSETS
	.align		4
        /*0038*/ 	.byte	0x04, 0x1c
        /*003a*/ 	.short	(.L_57 - .L_56)


	//   ....[0]....
.L_56:
        /*003c*/ 	.word	0x00000190


	//----- nvinfo : EIATTR_CBANK_PARAM_SIZE
	.align		4
.L_57:
        /*0040*/ 	.byte	0x03, 0x19
        /*0042*/ 	.short	0x0010


	//----- nvinfo : EIATTR_PARAM_CBANK
	.align		4
        /*0044*/ 	.byte	0x04, 0x0a
        /*0046*/ 	.short	(.L_59 - .L_58)
	.align		4
.L_58:
        /*0048*/ 	.word	index@(.nv.constant0._Z23myhistogram256Kernel_02PKjPj)
        /*004c*/ 	.short	0x0380
        /*004e*/ 	.short	0x0010


	//----- nvinfo : EIATTR_SW_WAR
	.align		4
.L_59:
        /*0050*/ 	.byte	0x04, 0x36
        /*0052*/ 	.short	(.L_61 - .L_60)
.L_60:
        /*0054*/ 	.word	0x00000008
.L_61:


//--------------------- .nv.info._Z24myhistogram256Kernel1_01PKhPj --------------------------
	.section	.nv.info._Z24myhistogram256Kernel1_01PKhPj,"",@"SHT_CUDA_INFO"
	.sectionflags	@""
	.align	4


	//----- nvinfo : EIATTR_CUDA_API_VERSION
	.align		4
        /*0000*/ 	.byte	0x04, 0x37
        /*0002*/ 	.short	(.L_63 - .L_62)
.L_62:
        /*0004*/ 	.word	0x00000082


	//----- nvinfo : EIATTR_KPARAM_INFO
	.align		4
.L_63:
        /*0008*/ 	.byte	0x04, 0x17
        /*000a*/ 	.short	(.L_65 - .L_64)
.L_64:
        /*000c*/ 	.word	0x00000000
        /*0010*/ 	.short	0x0001
        /*0012*/ 	.short	0x0008
        /*0014*/ 	.byte	0x00, 0xf5, 0x21, 0x00


	//----- nvinfo : EIATTR_KPARAM_INFO
	.align		4
.L_65:
        /*0018*/ 	.byte	0x04, 0x17
        /*001a*/ 	.short	(.L_67 - .L_66)
.L_66:
        /*001c*/ 	.word	0x00000000
        /*0020*/ 	.short	0x0000
        /*0022*/ 	.short	0x0000
        /*0024*/ 	.byte	0x00, 0xf5, 0x21, 0x00


	//----- nvinfo : EIATTR_SPARSE_MMA_MASK
	.align		4
.L_67:
        /*0028*/ 	.byte	0x03, 0x50
        /*002a*/ 	.short	0x0000


	//----- nvinfo : EIATTR_MAXREG_COUNT
	.align		4
        /*002c*/ 	.byte	0x03, 0x1b
        /*002e*/ 	.short	0x00ff


	//----- nvinfo : EIATTR_MERCURY_ISA_VERSION
	.align		4
        /*0030*/ 	.byte	0x03, 0x5f
        /*0032*/ 	.short	0x0101


	//----- nvinfo : EIATTR_VRC_CTA_INIT_COUNT
	.align		4
        /*0034*/ 	.byte	0x02, 0x4a
	.zero		1
	.zero		1


	//----- nvinfo : EIATTR_EXIT_INSTR_OFFSETS
	.align		4
        /*0038*/ 	.byte	0x04, 0x1c
        /*003a*/ 	.short	(.L_69 - .L_68)


	//   ....[0]....
.L_68:
        /*003c*/ 	.word	0x00000140


	//----- nvinfo : EIATTR_CBANK_PARAM_SIZE
	.align		4
.L_69:
        /*0040*/ 	.byte	0x03, 0x19
        /*0042*/ 	.short	0x0010


	//----- nvinfo : EIATTR_PARAM_CBANK
	.align		4
        /*0044*/ 	.byte	0x04, 0x0a
        /*0046*/ 	.short	(.L_71 - .L_70)
	.align		4
.L_70:
        /*0048*/ 	.word	index@(.nv.constant0._Z24myhistogram256Kernel1_01PKhPj)
        /*004c*/ 	.short	0x0380
        /*004e*/ 	.short	0x0010


	//----- nvinfo : EIATTR_SW_WAR
	.align		4
.L_71:
        /*0050*/ 	.byte	0x04, 0x36
        /*0052*/ 	.short	(.L_73 - .L_72)
.L_72:
        /*0054*/ 	.word	0x00000008
.L_73:


//--------------------- .nv.callgraph             --------------------------
	.section	.nv.callgraph,"",@"SHT_CUDA_CALLGRAPH"
	.align	4
	.sectionentsize	8
	.align		4
        /*0000*/ 	.word	0x00000000
	.align		4
        /*0004*/ 	.word	0xffffffff
	.align		4
        /*0008*/ 	.word	0x00000000
	.align		4
        /*000c*/ 	.word	0xfffffffe
	.align		4
        /*0010*/ 	.word	0x00000000
	.align		4
        /*0014*/ 	.word	0xfffffffd
	.align		4
        /*0018*/ 	.word	0x00000000
	.align		4
        /*001c*/ 	.word	0xfffffffc


//--------------------- .text._Z23myhistogram256Kernel_07PKjPjj --------------------------
	.section	.text._Z23myhistogram256Kernel_07PKjPjj,"ax",@progbits
	.align	128
        .global         _Z23myhistogram256Kernel_07PKjPjj
        .type           _Z23myhistogram256Kernel_07PKjPjj,@function
        .size           _Z23myhistogram256Kernel_07PKjPjj,(.L_x_4 - _Z23myhistogram256Kernel_07PKjPjj)
        .other          _Z23myhistogram256Kernel_07PKjPjj,@"STO_CUDA_ENTRY STV_DEFAULT"
_Z23myhistogram256Kernel_07PKjPjj:
.text._Z23myhistogram256Kernel_07PKjPjj:
[----:B------:R-:W-:Y:S01]  /*0000*/  LDC R1, c[0x0][0x37c] ;  /* 0x0000df00ff017b82 */ /* 0x000fe20000000800 */
[----:B------:R-:W0:Y:S07]  /*0010*/  S2R R0, SR_TID.X ;  /* 0x0000000000007919 */ /* 0x000e2e0000002100 */
[----:B------:R-:W1:Y:S01]  /*0020*/  S2UR UR5, SR_CgaCtaId ;  /* 0x00000000000579c3 */ /* 0x000e620000008800 */
[----:B------:R-:W-:Y:S02]  /*0030*/  UMOV UR4, 0x400 ;  /* 0x0000040000047882 */ /* 0x000fe40000000000 */
[----:B-1----:R-:W-:-:S06]  /*0040*/  ULEA UR4, UR5, UR4, 0x18 ;  /* 0x0000000405047291 */ /* 0x002fcc000f8ec0ff */
[----:B0-----:R-:W-:-:S05]  /*0050*/  LEA R0, R0, UR4, 0x2 ;  /* 0x0000000400007c11 */ /* 0x001fca000f8e10ff */
[----:B------:R-:W-:Y:S01]  /*0060*/  STS [R0], RZ ;  /* 0x000000ff00007388 */ /* 0x000fe20000000800 */
[----:B------:R-:W-:Y:S06]  /*0070*/  BAR.SYNC.DEFER_BLOCKING 0x0 ;  /* 0x0000000000007b1d */ /* 0x000fec0000010000 */
[----:B------:R-:W-:Y:S05]  /*0080*/  EXIT ;  /* 0x000000000000794d */ /* 0x000fea0003800000 */
.L_x_0:
[----:B------:R-:W-:-:S00]  /*0090*/  BRA `(.L_x_0) ;  /* 0xfffffffc00fc7947 */ /* 0x000fc0000383ffff */
[----:B------:R-:W-:-:S00]  /*00a0*/  NOP ;  /* 0x0000000000007918 */ /* 0x000fc00000000000 */
        /* <DEDUP_REMOVED lines=13> */
.L_x_4:


//--------------------- .text._Z23myhistogram256Kernel_03PKjPj --------------------------
	.section	.text._Z23myhistogram256Kernel_03PKjPj,"ax",@progbits
	.align	128
        .global         _Z23myhistogram256Kernel_03PKjPj
        .type           _Z23myhistogram256Kernel_03PKjPj,@function
        .size           _Z23myhistogram256Kernel_03PKjPj,(.L_x_5 - _Z23myhistogram256Kernel_03PKjPj)
        .other          _Z23myhistogram256Kernel_03PKjPj,@"STO_CUDA_ENTRY STV_DEFAULT"
_Z23myhistogram256Kernel_03PKjPj:
.text._Z23myhistogram256Kernel_03PKjPj:
[----:B------:R-:W-:Y:S01]  /*0000*/  LDC R1, c[0x0][0x37c] ;  /* 0x0000df00ff017b82 */ /* 0x000fe20000000800 */
[----:B------:R-:W0:Y:S01]  /*0010*/  S2R R5, SR_TID.Y ;  /* 0x0000000000057919 */ /* 0x000e220000002200 */
[----:B------:R-:W1:Y:S06]  /*0020*/  LDCU UR5, c[0x0][0x360] ;  /* 0x00006c00ff0577ac */ /* 0x000e6c0008000800 */
[----:B------:R-:W0:Y:S01]  /*0030*/  S2UR UR8, SR_CTAID.Y ;  /* 0x00000000000879c3 */ /* 0x000e220000002600 */
[----:B------:R-:W1:Y:S01]  /*0040*/  S2R R7, SR_TID.X ;  /* 0x0000000000077919 */ /* 0x000e620000002100 */
[----:B------:R-:W2:Y:S06]  /*0050*/  LDCU.64 UR6, c[0x0][0x358] ;  /* 0x00006b00ff0677ac */ /* 0x000eac0008000a00 */
[----:B------:R-:W0:Y:S08]  /*0060*/  LDC R0, c[0x0][0x364] ;  /* 0x0000d900ff007b82 */ /* 0x000e300000000800 */
[----:B------:R-:W3:Y:S08]  /*0070*/  S2UR UR4, SR_CTAID.X ;  /* 0x00000000000479c3 */ /* 0x000ef00000002500 */
[----:B------:R-:W3:Y:S08]  /*0080*/  LDC R9, c[0x0][0x370] ;  /* 0x0000dc00ff097b82 */ /* 0x000ef00000000800 */
[----:B------:R-:W4:Y:S01]  /*0090*/  LDC.64 R2, c[0x0][0x380] ;  /* 0x0000e000ff027b82 */ /* 0x000f220000000a00 */
[----:B0-----:R-:W-:-:S04]  /*00a0*/  IMAD R0, R0, UR8, R5 ;  /* 0x0000000800007c24 */ /* 0x001fc8000f8e0205 */
[----:B---3--:R-:W-:-:S04]  /*00b0*/  IMAD R0, R0, R9, UR4 ;  /* 0x0000000400007e24 */ /* 0x008fc8000f8e0209 */
[----:B-1----:R-:W-:-:S04]  /*00c0*/  IMAD R5, R0, UR5, R7 ;  /* 0x0000000500057c24 */ /* 0x002fc8000f8e0207 */
[----:B----4-:R-:W-:-:S06]  /*00d0*/  IMAD.WIDE.U32 R2, R5, 0x4, R2 ;  /* 0x0000000405027825 */ /* 0x010fcc00078e0002 */
[----:B--2---:R-:W2:Y:S01]  /*00e0*/  LDG.E R2, desc[UR6][R2.64] ;  /* 0x0000000602027981 */ /* 0x004ea2000c1e1900 */
[----:B------:R-:W0:Y:S01]  /*00f0*/  S2UR UR5, SR_CgaCtaId ;  /* 0x00000000000579c3 */ /* 0x000e220000008800 */
[----:B------:R-:W-:Y:S02]  /*0100*/  UMOV UR4, 0x400 ;  /* 0x0000040000047882 */ /* 0x000fe40000000000 */
[----:B0-----:R-:W-:-:S06]  /*0110*/  ULEA UR4, UR5, UR4, 0x18 ;  /* 0x0000000405047291 */ /* 0x001fcc000f8ec0ff */
[----:B------:R-:W-:-:S05]  /*0120*/  LEA R0, R7, UR4, 0x2 ;  /* 0x0000000407007c11 */ /* 0x000fca000f8e10ff */
[----:B------:R-:W-:Y:S01]  /*0130*/  STS [R0], RZ ;  /* 0x000000ff00007388 */ /* 0x000fe20000000800 */
[----:B------:R-:W-:Y:S01]  /*0140*/  BAR.SYNC.DEFER_BLOCKING 0x0 ;  /* 0x0000000000007b1d */ /* 0x000fe20000010000 */
[----:B--2---:R-:W-:-:S07]  /*0150*/  SHF.L.U32 R4, R2, 0x2, RZ ;  /* 0x0000000202047819 */ /* 0x004fce00000006ff */
[----:B------:R-:W0:Y:S01]  /*0160*/  LDC.64 R2, c[0x0][0x388] ;  /* 0x0000e200ff027b82 */ /* 0x000e220000000a00 */
[----:B------:R-:W-:-:S05]  /*0170*/  LOP3.LUT R4, R4, 0x3fc, RZ, 0xc0, !PT ;  /* 0x000003fc04047812 */ /* 0x000fca00078ec0ff */
[----:B------:R-:W-:Y:S04]  /*0180*/  ATOMS.POPC.INC.32 RZ, [R4+UR4] ;  /* 0x0000000004ff7f8c */ /* 0x000fe8000d800004 */
[----:B------:R-:W-:Y:S04]  /*0190*/  ATOMS.POPC.INC.32 RZ, [R4+UR4] ;  /* 0x0000000004ff7f8c */ /* 0x000fe8000d800004 */
[----:B------:R-:W-:Y:S04]  /*01a0*/  ATOMS.POPC.INC.32 RZ, [R4+UR4] ;  /* 0x0000000004ff7f8c */ /* 0x000fe8000d800004 */
[----:B------:R-:W-:Y:S04]  /*01b0*/  ATOMS.POPC.INC.32 RZ, [R4+UR4] ;  /* 0x0000000004ff7f8c */ /* 0x000fe8000d800004 */
[----:B------:R-:W1:Y:S01]  /*01c0*/  LDS R5, [R0] ;  /* 0x0000000000057984 */ /* 0x000e620000000800 */
[----:B0-----:R-:W-:-:S05]  /*01d0*/  IMAD.WIDE.U32 R2, R7, 0x4, R2 ;  /* 0x0000000407027825 */ /* 0x001fca00078e0002 */
[----:B-1----:R-:W-:Y:S01]  /*01e0*/  REDG.E.ADD.STRONG.GPU desc[UR6][R2.64], R5 ;  /* 0x000000050200798e */ /* 0x002fe2000c12e106 */
[----:B------:R-:W-:Y:S05]  /*01f0*/  EXIT ;  /* 0x000000000000794d */ /* 0x000fea0003800000 */
.L_x_1:
        /* <DEDUP_REMOVED lines=16> */
.L_x_5:


//--------------------- .text._Z23myhistogram256Kernel_02PKjPj --------------------------
	.section	.text._Z23myhistogram256Kernel_02PKjPj,"ax",@progbits
	.align	128
        .global         _Z23myhistogram256Kernel_02PKjPj
        .type           _Z23myhistogram256Kernel_02PKjPj,@function
        .size           _Z23myhistogram256Kernel_02PKjPj,(.L_x_6 - _Z23myhistogram256Kernel_02PKjPj)
        .other          _Z23myhistogram256Kernel_02PKjPj,@"STO_CUDA_ENTRY STV_DEFAULT"
_Z23myhistogram256Kernel_02PKjPj:
.text._Z23myhistogram256Kernel_02PKjPj:
        /* <DEDUP_REMOVED lines=12> */
[----:B-1----:R-:W-:Y:S01]  /*00c0*/  IMAD R5, R0, UR7, R5 ;  /* 0x0000000700057c24 */ /* 0x002fe2000f8e0205 */
[----:B------:R-:W0:Y:S03]  /*00d0*/  LDCU.64 UR6, c[0x0][0x388] ;  /* 0x00007100ff0677ac */ /* 0x000e260008000a00 */
[----:B----4-:R-:W-:-:S06]  /*00e0*/  IMAD.WIDE.U32 R2, R5, 0x4, R2 ;  /* 0x0000000405027825 */ /* 0x010fcc00078e0002 */
[----:B--2---:R-:W2:Y:S01]  /*00f0*/  LDG.E R2, desc[UR4][R2.64] ;  /* 0x0000000402027981 */ /* 0x004ea2000c1e1900 */
[----:B------:R-:W-:Y:S01]  /*0100*/  HFMA2 R7, -RZ, RZ, 0, 5.9604644775390625e-08 ;  /* 0x00000001ff077431 */ /* 0x000fe200000001ff */
[----:B--2---:R-:W-:-:S04]  /*0110*/  SHF.L.U32 R0, R2, 0x2, RZ ;  /* 0x0000000202007819 */ /* 0x004fc800000006ff */
[----:B------:R-:W-:-:S04]  /*0120*/  LOP3.LUT R0, R0, 0x3fc, RZ, 0xc0, !PT ;  /* 0x000003fc00007812 */ /* 0x000fc800078ec0ff */
[----:B0-----:R-:W-:-:S04]  /*0130*/  IADD3 R4, P0, PT, R0, UR6, RZ ;  /* 0x0000000600047c10 */ /* 0x001fc8000ff1e0ff */
[----:B------:R-:W-:-:S05]  /*0140*/  IADD3.X R5, PT, PT, RZ, UR7, RZ, P0, !PT ;  /* 0x00000007ff057c10 */ /* 0x000fca00087fe4ff */
[----:B------:R-:W-:Y:S04]  /*0150*/  REDG.E.ADD.STRONG.GPU desc[UR4][R4.64], R7 ;  /* 0x000000070400798e */ /* 0x000fe8000c12e104 */
[----:B------:R-:W-:Y:S04]  /*0160*/  REDG.E.ADD.STRONG.GPU desc[UR4][R4.64], R7 ;  /* 0x000000070400798e */ /* 0x000fe8000c12e104 */
[----:B------:R-:W-:Y:S04]  /*0170*/  REDG.E.ADD.STRONG.GPU desc[UR4][R4.64], R7 ;  /* 0x000000070400798e */ /* 0x000fe8000c12e104 */
[----:B------:R-:W-:Y:S01]  /*0180*/  REDG.E.ADD.STRONG.GPU desc[UR4][R4.64], R7 ;  /* 0x000000070400798e */ /* 0x000fe2000c12e104 */
[----:B------:R-:W-:Y:S05]  /*0190*/  EXIT ;  /* 0x000000000000794d */ /* 0x000fea0003800000 */
.L_x_2:
        /* <DEDUP_REMOVED lines=14> */
.L_x_6:


//--------------------- .text._Z24myhistogram256Kernel1_01PKhPj --------------------------
	.section	.text._Z24myhistogram256Kernel1_01PKhPj,"ax",@progbits
	.align	128
        .global         _Z24myhistogram256Kernel1_01PKhPj
        .type           _Z24myhistogram256Kernel1_01PKhPj,@function
        .size           _Z24myhistogram256Kernel1_01PKhPj,(.L_x_7 - _Z24myhistogram256Kernel1_01PKhPj)
        .other          _Z24myhistogram256Kernel1_01PKhPj,@"STO_CUDA_ENTRY STV_DEFAULT"
_Z24myhistogram256Kernel1_01PKhPj:
.text._Z24myhistogram256Kernel1_01PKhPj:
        /* <DEDUP_REMOVED lines=8> */
[----:B------:R-:W3:Y:S01]  /*0080*/  LDC R7, c[0x0][0x370] ;  /* 0x0000dc00ff077b82 */ /* 0x000ee20000000800 */
[----:B0-----:R-:W-:-:S04]  /*0090*/  IMAD R0, R0, UR5, R5 ;  /* 0x0000000500007c24 */ /* 0x001fc8000f8e0205 */
[----:B---3--:R-:W-:Y:S01]  /*00a0*/  IMAD R0, R0, R7, UR4 ;  /* 0x0000000400007e24 */ /* 0x008fe2000f8e0207 */
[----:B------:R-:W0:Y:S03]  /*00b0*/  LDCU.64 UR4, c[0x0][0x358] ;  /* 0x00006b00ff0477ac */ /* 0x000e260008000a00 */
[----:B-1----:R-:W-:Y:S02]  /*00c0*/  IMAD R0, R0, UR6, R3 ;  /* 0x0000000600007c24 */ /* 0x002fe4000f8e0203 */
[----:B------:R-:W1:Y:S03]  /*00d0*/  LDC.64 R2, c[0x0][0x388] ;  /* 0x0000e200ff027b82 */ /* 0x000e660000000a00 */
[----:B--2---:R-:W-:-:S04]  /*00e0*/  IADD3 R4, P0, PT, R0, UR8, RZ ;  /* 0x0000000800047c10 */ /* 0x004fc8000ff1e0ff */
[----:B------:R-:W-:-:S06]  /*00f0*/  IADD3.X R5, PT, PT, RZ, UR9, RZ, P0, !PT ;  /* 0x00000009ff057c10 */ /* 0x000fcc00087fe4ff */
[----:B0-----:R-:W1:Y:S01]  /*0100*/  LDG.E.U8 R5, desc[UR4][R4.64] ;  /* 0x0000000404057981 */ /* 0x001e62000c1e1100 */
[----:B------:R-:W-:Y:S02]  /*0110*/  HFMA2 R7, -RZ, RZ, 0, 5.9604644775390625e-08 ;  /* 0x00000001ff077431 */ /* 0x000fe400000001ff */
[----:B-1----:R-:W-:-:S05]  /*0120*/  IMAD.WIDE.U32 R2, R5, 0x4, R2 ;  /* 0x0000000405027825 */ /* 0x002fca00078e0002 */
[----:B------:R-:W-:Y:S01]  /*0130*/  REDG.E.ADD.STRONG.GPU desc[UR4][R2.64], R7 ;  /* 0x000000070200798e */ /* 0x000fe2000c12e104 */
[----:B------:R-:W-:Y:S05]  /*0140*/  EXIT ;  /* 0x000000000000794d */ /* 0x000fea0003800000 */
.L_x_3:
        /* <DEDUP_REMOVED lines=11> */
.L_x_7:


//--------------------- .nv.shared._Z23myhistogram256Kernel_07PKjPjj --------------------------
	.section	.nv.shared._Z23myhistogram256Kernel_07PKjPjj,"aw",@nobits
	.sectionflags	@""
	.align	4
.nv.shared._Z23myhistogram256Kernel_07PKjPjj:
	.zero		2048


//--------------------- .nv.shared.reserved.0     --------------------------
	.section	.nv.shared.reserved.0,"aw",@nobits
	.weak		__nv_reservedSMEM_offset_0_alias
	.size		__nv_reservedSMEM_offset_0_alias, 0, 64
	.other		__nv_reservedSMEM_offset_0_alias,@"STO_CUDA_RESERVED_SHARED STV_DEFAULT"
__nv_reservedSMEM_offset_0_alias:
	.zero		0
	.zero		64


//--------------------- .nv.shared._Z23myhistogram256Kernel_03PKjPj --------------------------
	.section	.nv.shared._Z23myhistogram256Kernel_03PKjPj,"aw",@nobits
	.sectionflags	@""
	.align	4
.nv.shared._Z23myhistogram256Kernel_03PKjPj:
	.zero		2048


//--------------------- .nv.constant0._Z23myhistogram256Kernel_07PKjPjj --------------------------
	.section	.nv.constant0._Z23myhistogram256Kernel_07PKjPjj,"a",@progbits
	.sectionflags	@""
	.align	4
.nv.constant0._Z23myhistogram256Kernel_07PKjPjj:
	.zero		916


//--------------------- .nv.constant0._Z23myhistogram256Kernel_03PKjPj --------------------------
	.section	.nv.constant0._Z23myhistogram256Kernel_03PKjPj,"a",@progbits
	.sectionflags	@""
	.align	4
.nv.constant0._Z23myhistogram256Kernel_03PKjPj:
	.zero		912


//--------------------- .nv.constant0._Z23myhistogram256Kernel_02PKjPj --------------------------
	.section	.nv.constant0._Z23myhistogram256Kernel_02PKjPj,"a",@progbits
	.sectionflags	@""
	.align	4
.nv.constant0._Z23myhistogram256Kernel_02PKjPj:
	.zero		912


//--------------------- .nv.constant0._Z24myhistogram256Kernel1_01PKhPj --------------------------
	.section	.nv.constant0._Z24myhistogram256Kernel1_01PKhPj,"a",@progbits
	.sectionflags	@""
	.align	4
.nv.constant0._Z24myhistogram256Kernel1_01PKhPj:
	.zero		912


//--------------------- SYMBOLS --------------------------

	.type		.nv.reservedSmem.offset0,@object
	.size		.nv.reservedSmem.offset0,0x4
	.type		.nv.reservedSmem.cap,@object
	.size		.nv.reservedSmem.cap,0x4
